//
// Generated by NVIDIA NVVM Compiler
//
// Compiler Build ID: CL-36424714
// Cuda compilation tools, release 13.0, V13.0.88
// Based on NVVM 20.0.0
//

.version 9.0
.target sm_100
.address_size 64

	// .globl	step

.visible .entry step(
	.param .u64 .ptr .align 1 step_param_0,
	.param .u64 .ptr .align 1 step_param_1
)
{
	.reg .b32 	%r<8>;
	.reg .b32 	%f<7>;
	.reg .b64 	%rd<8>;

	ld.param.u64 	%rd1, [step_param_0];
	ld.param.u64 	%rd2, [step_param_1];
	cvta.to.global.u64 	%rd3, %rd1;
	cvta.to.global.u64 	%rd4, %rd2;
	mov.u32 	%r1, %ctaid.x;
	mov.u32 	%r2, %tid.x;
	mov.u32 	%r3, %ntid.x;
	mul.lo.s32 	%r4, %r3, %r1;
	shl.b32 	%r5, %r4, 1;
	shl.b32 	%r6, %r2, 1;
	add.s32 	%r7, %r5, %r6;
	mul.wide.u32 	%rd5, %r7, 4;
	add.s64 	%rd6, %rd4, %rd5;
	ld.global.f32 	%f1, [%rd6];
	add.s64 	%rd7, %rd3, %rd5;
	ld.global.f32 	%f2, [%rd7];
	add.f32 	%f3, %f1, %f2;
	st.global.f32 	[%rd7], %f3;
	ld.global.f32 	%f4, [%rd6+4];
	ld.global.f32 	%f5, [%rd7+4];
	add.f32 	%f6, %f4, %f5;
	st.global.f32 	[%rd7+4], %f6;
	ret;

}


// ===== COMPILED SASS (sm_100) =====

	.target	sm_100

	.elftype	@"ET_EXEC"


//--------------------- .note.nv.tkinfo           --------------------------
	.section	.note.nv.tkinfo,"",@"SHT_NOTE"
	.sectionflags	@"SHF_NOTE_NV_TKINFO"
	.tkinfo
        /*0018*/ 	.word	0x00000002
        /*0030*/ 	.string	""
        /*0030*/ 	.string	"ptxas"
        /*0030*/ 	.string	"Cuda compilation tools, release 13.0, V13.0.88"
        /*0030*/ 	.string	"Build cuda_13.0.r13.0/compiler.36424714_0"
        /*0030*/ 	.string	"-arch sm_100 -m 64 "



//--------------------- .note.nv.cuinfo           --------------------------
	.section	.note.nv.cuinfo,"",@"SHT_NOTE"
	.sectionflags	@"SHF_NOTE_NV_CUINFO"
        /*0018*/ 	.short	0x0002
        /*001a*/ 	.short	0x0064
        /*001c*/ 	.short	0x0082
	.zero		2


//--------------------- .nv.info                  --------------------------
	.section	.nv.info,"",@"SHT_CUDA_INFO"
	.align	4


	//----- nvinfo : EIATTR_REGCOUNT
	.align		4
        /*0000*/ 	.byte	0x04, 0x2f
        /*0002*/ 	.short	(.L_1 - .L_0)
	.align		4
.L_0:
        /*0004*/ 	.word	index@(step)
        /*0008*/ 	.word	0x0000000c


	//----- nvinfo : EIATTR_FRAME_SIZE
	.align		4
.L_1:
        /*000c*/ 	.byte	0x04, 0x11
        /*000e*/ 	.short	(.L_3 - .L_2)
	.align		4
.L_2:
        /*0010*/ 	.word	index@(step)
        /*0014*/ 	.word	0x00000000


	//----- nvinfo : EIATTR_MIN_STACK_SIZE
	.align		4
.L_3:
        /*0018*/ 	.byte	0x04, 0x12
        /*001a*/ 	.short	(.L_5 - .L_4)
	.align		4
.L_4:
        /*001c*/ 	.word	index@(step)
        /*0020*/ 	.word	0x00000000
.L_5:


//--------------------- .nv.compat                --------------------------
	.section	.nv.compat,"",@"SHT_CUDA_COMPAT_INFO"
	.align	4
        /*0000*/ 	.byte	0x02, 0x09, 0x00, 0x00, 0x02, 0x02, 0x01, 0x00, 0x02, 0x05, 0x05, 0x00, 0x03, 0x07, 0x01, 0x01
        /*0010*/ 	.byte	0x02, 0x03, 0x00, 0x00, 0x02, 0x06, 0x01, 0x00, 0x04, 0x0b, 0x08, 0x00, 0x09, 0x00, 0x00, 0x00
        /*0020*/ 	.byte	0x00, 0x00, 0x00, 0x00


//--------------------- .nv.info.step             --------------------------
	.section	.nv.info.step,"",@"SHT_CUDA_INFO"
	.sectionflags	@""
	.align	4


	//----- nvinfo : EIATTR_CUDA_API_VERSION
	.align		4
        /*0000*/ 	.byte	0x04, 0x37
        /*0002*/ 	.short	(.L_7 - .L_6)
.L_6:
        /*0004*/ 	.word	0x00000082


	//----- nvinfo : EIATTR_KPARAM_INFO
	.align		4
.L_7:
        /*0008*/ 	.byte	0x04, 0x17
        /*000a*/ 	.short	(.L_9 - .L_8)
.L_8:
        /*000c*/ 	.word	0x00000000
        /*0010*/ 	.short	0x0001
        /*0012*/ 	.short	0x0008
        /*0014*/ 	.byte	0x00, 0xf5, 0x21, 0x00


	//----- nvinfo : EIATTR_KPARAM_INFO
	.align		4
.L_9:
        /*0018*/ 	.byte	0x04, 0x17
        /*001a*/ 	.short	(.L_11 - .L_10)
.L_10:
        /*001c*/ 	.word	0x00000000
        /*0020*/ 	.short	0x0000
        /*0022*/ 	.short	0x0000
        /*0024*/ 	.byte	0x00, 0xf5, 0x21, 0x00


	//----- nvinfo : EIATTR_SPARSE_MMA_MASK
	.align		4
.L_11:
        /*0028*/ 	.byte	0x03, 0x50
        /*002a*/ 	.short	0x0000


	//----- nvinfo : EIATTR_MAXREG_COUNT
	.align		4
        /*002c*/ 	.byte	0x03, 0x1b
        /*002e*/ 	.short	0x00ff


	//----- nvinfo : EIATTR_MERCURY_ISA_VERSION
	.align		4
        /*0030*/ 	.byte	0x03, 0x5f
        /*0032*/ 	.short	0x0101


	//----- nvinfo : EIATTR_VRC_CTA_INIT_COUNT
	.align		4
        /*0034*/ 	.byte	0x02, 0x4a
	.zero		1
	.zero		1


	//----- nvinfo : EIATTR_EXIT_INSTR_OFFSETS
	.align		4
        /*0038*/ 	.byte	0x04, 0x1c
        /*003a*/ 	.short	(.L_13 - .L_12)


	//   ....[0]....
.L_12:
        /*003c*/ 	.word	0x00000130


	//----- nvinfo : EIATTR_CBANK_PARAM_SIZE
	.align		4
.L_13:
        /*0040*/ 	.byte	0x03, 0x19
        /*0042*/ 	.short	0x0010


	//----- nvinfo : EIATTR_PARAM_CBANK
	.align		4
        /*0044*/ 	.byte	0x04, 0x0a
        /*0046*/ 	.short	(.L_15 - .L_14)
	.align		4
.L_14:
        /*0048*/ 	.word	index@(.nv.constant0.step)
        /*004c*/ 	.short	0x0380
        /*004e*/ 	.short	0x0010


	//----- nvinfo : EIATTR_SW_WAR
	.align		4
.L_15:
        /*0050*/ 	.byte	0x04, 0x36
        /*0052*/ 	.short	(.L_17 - .L_16)
.L_16:
        /*0054*/ 	.word	0x00000008
.L_17:


//--------------------- .nv.callgraph             --------------------------
	.section	.nv.callgraph,"",@"SHT_CUDA_CALLGRAPH"
	.align	4
	.sectionentsize	8
	.align		4
        /*0000*/ 	.word	0x00000000
	.align		4
        /*0004*/ 	.word	0xffffffff
	.align		4
        /*0008*/ 	.word	0x00000000
	.align		4
        /*000c*/ 	.word	0xfffffffe
	.align		4
        /*0010*/ 	.word	0x00000000
	.align		4
        /*0014*/ 	.word	0xfffffffd
	.align		4
        /*0018*/ 	.word	0x00000000
	.align		4
        /*001c*/ 	.word	0xfffffffc


//--------------------- .text.step                --------------------------
	.section	.text.step,"ax",@progbits
	.align	128
        .global         step
        .type           step,@function
        .size           step,(.L_x_1 - step)
        .other          step,@"STO_CUDA_ENTRY STV_DEFAULT"
step:
.text.step:
[----:B------:R-:W-:Y:S01]  /*0000*/  LDC R1, c[0x0][0x37c] ;  /* 0x0000df00ff017b82 */ /* 0x000fe20000000800 */
[----:B------:R-:W0:Y:S07]  /*0010*/  S2R R0, SR_TID.X ;  /* 0x0000000000007919 */ /* 0x000e2e0000002100 */
[----:B------:R-:W0:Y:S01]  /*0020*/  S2UR UR6, SR_CTAID.X ;  /* 0x00000000000679c3 */ /* 0x000e220000002500 */
[----:B------:R-:W1:Y:S07]  /*0030*/  LDCU.64 UR4, c[0x0][0x358] ;  /* 0x00006b00ff0477ac */ /* 0x000e6e0008000a00 */
[----:B------:R-:W0:Y:S08]  /*0040*/  LDC R7, c[0x0][0x360] ;  /* 0x0000d800ff077b82 */ /* 0x000e300000000800 */
[----:B------:R-:W2:Y:S08]  /*0050*/  LDC.64 R2, c[0x0][0x388] ;  /* 0x0000e200ff027b82 */ /* 0x000eb00000000a00 */
[----:B------:R-:W3:Y:S01]  /*0060*/  LDC.64 R4, c[0x0][0x380] ;  /* 0x0000e000ff047b82 */ /* 0x000ee20000000a00 */
[----:B0-----:R-:W-:-:S05]  /*0070*/  IMAD R7, R7, UR6, R0 ;  /* 0x0000000607077c24 */ /* 0x001fca000f8e0200 */
[----:B------:R-:W-:-:S05]  /*0080*/  SHF.L.U32 R7, R7, 0x1, RZ ;  /* 0x0000000107077819 */ /* 0x000fca00000006ff */
[----:B--2---:R-:W-:-:S05]  /*0090*/  IMAD.WIDE.U32 R2, R7, 0x4, R2 ;  /* 0x0000000407027825 */ /* 0x004fca00078e0002 */
[----:B-1----:R-:W2:Y:S01]  /*00a0*/  LDG.E R0, desc[UR4][R2.64] ;  /* 0x0000000402007981 */ /* 0x002ea2000c1e1900 */
[----:B---3--:R-:W-:-:S05]  /*00b0*/  IMAD.WIDE.U32 R4, R7, 0x4, R4 ;  /* 0x0000000407047825 */ /* 0x008fca00078e0004 */
[----:B------:R-:W2:Y:S04]  /*00c0*/  LDG.E R7, desc[UR4][R4.64] ;  /* 0x0000000404077981 */ /* 0x000ea8000c1e1900 */
[----:B------:R-:W3:Y:S01]  /*00d0*/  LDG.E R9, desc[UR4][R4.64+0x4] ;  /* 0x0000040404097981 */ /* 0x000ee2000c1e1900 */
[----:B--2---:R-:W-:-:S05]  /*00e0*/  FADD R7, R0, R7 ;  /* 0x0000000700077221 */ /* 0x004fca0000000000 */
[----:B------:R-:W-:Y:S04]  /*00f0*/  STG.E desc[UR4][R4.64], R7 ;  /* 0x0000000704007986 */ /* 0x000fe8000c101904 */
[----:B------:R-:W3:Y:S02]  /*0100*/  LDG.E R0, desc[UR4][R2.64+0x4] ;  /* 0x0000040402007981 */ /* 0x000ee4000c1e1900 */
[----:B---3--:R-:W-:-:S05]  /*0110*/  FADD R9, R0, R9 ;  /* 0x0000000900097221 */ /* 0x008fca0000000000 */
[----:B------:R-:W-:Y:S01]  /*0120*/  STG.E desc[UR4][R4.64+0x4], R9 ;  /* 0x0000040904007986 */ /* 0x000fe2000c101904 */
[----:B------:R-:W-:Y:S05]  /*0130*/  EXIT ;  /* 0x000000000000794d */ /* 0x000fea0003800000 */
.L_x_0:
[----:B------:R-:W-:-:S00]  /*0140*/  BRA `(.L_x_0) ;  /* 0xfffffffc00fc7947 */ /* 0x000fc0000383ffff */
[----:B------:R-:W-:-:S00]  /*0150*/  NOP ;  /* 0x0000000000007918 */ /* 0x000fc00000000000 */
        /* <DEDUP_REMOVED lines=10> */
.L_x_1:


//--------------------- .nv.shared.reserved.0     --------------------------
	.section	.nv.shared.reserved.0,"aw",@nobits
	.weak		__nv_reservedSMEM_offset_0_alias
	.size		__nv_reservedSMEM_offset_0_alias, 0, 64
	.other		__nv_reservedSMEM_offset_0_alias,@"STO_CUDA_RESERVED_SHARED STV_DEFAULT"
__nv_reservedSMEM_offset_0_alias:
	.zero		0
	.zero		64


//--------------------- .nv.constant0.step        --------------------------
	.section	.nv.constant0.step,"a",@progbits
	.sectionflags	@""
	.align	4
.nv.constant0.step:
	.zero		912


//--------------------- SYMBOLS --------------------------

	.type		.nv.reservedSmem.offset0,@object
	.size		.nv.reservedSmem.offset0,0x4
